	.headerflags	@"EF_CUDA_TEXMODE_UNIFIED EF_CUDA_64BIT_ADDRESS EF_CUDA_ACCELERATORS EF_CUDA_SM90 EF_CUDA_VIRTUAL_SM(EF_CUDA_SM90)"
	.elftype	@"ET_EXEC"


//--------------------- .nv.info                  --------------------------
	.section	.nv.info,"",@"SHT_CUDA_INFO"
	.align	4


	//----- nvinfo : EIATTR_REGCOUNT
	.align		4
        /*0000*/ 	.byte	0x04, 0x2f
        /*0002*/ 	.short	(.L_1 - .L_0)
	.align		4
.L_0:
        /*0004*/ 	.word	index@(triton_poi_fused_convolution_relu_6)
        /*0008*/ 	.word	0x0000000c


	//----- nvinfo : EIATTR_MIN_STACK_SIZE
	.align		4
.L_1:
        /*000c*/ 	.byte	0x04, 0x12
        /*000e*/ 	.short	(.L_3 - .L_2)
	.align		4
.L_2:
        /*0010*/ 	.word	index@(triton_poi_fused_convolution_relu_6)
        /*0014*/ 	.word	0x00000000


	//----- nvinfo : EIATTR_FRAME_SIZE
	.align		4
.L_3:
        /*0018*/ 	.byte	0x04, 0x11
        /*001a*/ 	.short	(.L_5 - .L_4)
	.align		4
.L_4:
        /*001c*/ 	.word	index@(triton_poi_fused_convolution_relu_6)
        /*0020*/ 	.word	0x00000000


	//----- nvinfo : EIATTR_MIN_STACK_SIZE
	.align		4
.L_5:
        /*0024*/ 	.byte	0x04, 0x12
        /*0026*/ 	.short	(.L_7 - .L_6)
	.align		4
.L_6:
        /*0028*/ 	.word	index@(triton_poi_fused_convolution_relu_6)
        /*002c*/ 	.word	0x00000000
.L_7:


//--------------------- .nv.info.triton_poi_fused_convolution_relu_6 --------------------------
	.section	.nv.info.triton_poi_fused_convolution_relu_6,"",@"SHT_CUDA_INFO"
	.sectionflags	@""
	.align	4


	//----- nvinfo : EIATTR_CUDA_API_VERSION
	.align		4
        /*0000*/ 	.byte	0x04, 0x37
        /*0002*/ 	.short	(.L_9 - .L_8)
.L_8:
        /*0004*/ 	.word	0x0000007c


	//----- nvinfo : EIATTR_KPARAM_INFO
	.align		4
.L_9:
        /*0008*/ 	.byte	0x04, 0x17
        /*000a*/ 	.short	(.L_11 - .L_10)
.L_10:
        /*000c*/ 	.word	0x00000000
        /*0010*/ 	.short	0x0002
        /*0012*/ 	.short	0x0010
        /*0014*/ 	.byte	0x00, 0xf0, 0x11, 0x00


	//----- nvinfo : EIATTR_KPARAM_INFO
	.align		4
.L_11:
        /*0018*/ 	.byte	0x04, 0x17
        /*001a*/ 	.short	(.L_13 - .L_12)
.L_12:
        /*001c*/ 	.word	0x00000000
        /*0020*/ 	.short	0x0001
        /*0022*/ 	.short	0x0008
        /*0024*/ 	.byte	0x00, 0xf4, 0x21, 0x00


	//----- nvinfo : EIATTR_KPARAM_INFO
	.align		4
.L_13:
        /*0028*/ 	.byte	0x04, 0x17
        /*002a*/ 	.short	(.L_15 - .L_14)
.L_14:
        /*002c*/ 	.word	0x00000000
        /*0030*/ 	.short	0x0000
        /*0032*/ 	.short	0x0000
        /*0034*/ 	.byte	0x00, 0xf4, 0x21, 0x00


	//----- nvinfo : EIATTR_SPARSE_MMA_MASK
	.align		4
.L_15:
        /*0038*/ 	.byte	0x03, 0x50
        /*003a*/ 	.short	0x0000


	//----- nvinfo : EIATTR_MAXREG_COUNT
	.align		4
        /*003c*/ 	.byte	0x03, 0x1b
        /*003e*/ 	.short	0x00ff


	//----- nvinfo : EIATTR_EXIT_INSTR_OFFSETS
	.align		4
        /*0040*/ 	.byte	0x04, 0x1c
        /*0042*/ 	.short	(.L_17 - .L_16)


	//   ....[0]....
.L_16:
        /*0044*/ 	.word	0x00000190


	//----- nvinfo : EIATTR_REQNTID
	.align		4
.L_17:
        /*0048*/ 	.byte	0x04, 0x10
        /*004a*/ 	.short	(.L_19 - .L_18)
.L_18:
        /*004c*/ 	.word	0x00000100
        /*0050*/ 	.word	0x00000001
        /*0054*/ 	.word	0x00000001


	//----- nvinfo : EIATTR_CBANK_PARAM_SIZE
	.align		4
.L_19:
        /*0058*/ 	.byte	0x03, 0x19
        /*005a*/ 	.short	0x0014


	//----- nvinfo : EIATTR_PARAM_CBANK
	.align		4
        /*005c*/ 	.byte	0x04, 0x0a
        /*005e*/ 	.short	(.L_21 - .L_20)
	.align		4
.L_20:
        /*0060*/ 	.word	index@(.nv.constant0.triton_poi_fused_convolution_relu_6)
        /*0064*/ 	.short	0x0210
        /*0066*/ 	.short	0x0014


	//----- nvinfo : EIATTR_SW_WAR
	.align		4
.L_21:
        /*0068*/ 	.byte	0x04, 0x36
        /*006a*/ 	.short	(.L_23 - .L_22)
.L_22:
        /*006c*/ 	.word	0x00000008
.L_23:


//--------------------- .nv.callgraph             --------------------------
	.section	.nv.callgraph,"",@"SHT_CUDA_CALLGRAPH"
	.align	4
	.sectionentsize	8
	.align		4
        /*0000*/ 	.word	0x00000000
	.align		4
        /*0004*/ 	.word	0xffffffff
	.align		4
        /*0008*/ 	.word	0x00000000
	.align		4
        /*000c*/ 	.word	0xfffffffe
	.align		4
        /*0010*/ 	.word	0x00000000
	.align		4
        /*0014*/ 	.word	0xfffffffd
	.align		4
        /*0018*/ 	.word	0x00000000
	.align		4
        /*001c*/ 	.word	0xfffffffc


//--------------------- .text.triton_poi_fused_convolution_relu_6 --------------------------
	.section	.text.triton_poi_fused_convolution_relu_6,"ax",@progbits
	.align	128
        .global         triton_poi_fused_convolution_relu_6
        .type           triton_poi_fused_convolution_relu_6,@function
        .size           triton_poi_fused_convolution_relu_6,(.L_x_1 - triton_poi_fused_convolution_relu_6)
        .other          triton_poi_fused_convolution_relu_6,@"STO_CUDA_ENTRY STV_DEFAULT"
triton_poi_fused_convolution_relu_6:
.text.triton_poi_fused_convolution_relu_6:
[----:B------:R-:W-:Y:S01]  /*0000*/  LDC R1, c[0x0][0x28] ;  /* 0x00000a00ff017b82 */ /* 0x000fe20000000800 */
[----:B------:R-:W1:Y:S07]  /*0010*/  S2R R0, SR_TID.X ;  /* 0x0000000000007919 */ /* 0x000e6e0000002100 */
[----:B------:R-:W2:Y:S01]  /*0020*/  LDC.64 R4, c[0x0][0x218] ;  /* 0x00008600ff047b82 */ /* 0x000ea20000000a00 */
[----:B------:R-:W-:Y:S01]  /*0030*/  ULDC.64 UR4, c[0x0][0x208] ;  /* 0x0000820000047ab9 */ /* 0x000fe20000000a00 */
[----:B------:R-:W3:Y:S06]  /*0040*/  S2R R7, SR_CTAID.X ;  /* 0x0000000000077919 */ /* 0x000eec0000002500 */
[----:B------:R-:W4:Y:S01]  /*0050*/  LDC.64 R2, c[0x0][0x210] ;  /* 0x00008400ff027b82 */ /* 0x000f220000000a00 */
[----:B-1----:R-:W-:Y:S01]  /*0060*/  IMAD.SHL.U32 R0, R0, 0x2, RZ ;  /* 0x0000000200007824 */ /* 0x002fe200078e00ff */
[----:B---3--:R-:W-:-:S04]  /*0070*/  SHF.R.S32.HI R6, RZ, 0x16, R7 ;  /* 0x00000016ff067819 */ /* 0x008fc80000011407 */
[----:B------:R-:W-:-:S05]  /*0080*/  LOP3.LUT R0, R0, 0x1fe, RZ, 0xc0, !PT ;  /* 0x000001fe00007812 */ /* 0x000fca00078ec0ff */
[----:B------:R-:W-:Y:S01]  /*0090*/  IMAD R7, R7, 0x200, R0 ;  /* 0x0000020007077824 */ /* 0x000fe200078e0200 */
[----:B------:R-:W-:-:S03]  /*00a0*/  SGXT R0, R6, 0x1 ;  /* 0x000000010600781a */ /* 0x000fc60000000200 */
[----:B----4-:R-:W-:Y:S01]  /*00b0*/  IMAD.WIDE R2, R7, 0x4, R2 ;  /* 0x0000000407027825 */ /* 0x010fe200078e0202 */
[----:B------:R-:W-:-:S04]  /*00c0*/  LEA.HI R0, R0, R7, RZ, 0x6 ;  /* 0x0000000700007211 */ /* 0x000fc800078f30ff */
[----:B------:R-:W-:-:S05]  /*00d0*/  LOP3.LUT R0, R0, 0xffffffc0, RZ, 0xc0, !PT ;  /* 0xffffffc000007812 */ /* 0x000fca00078ec0ff */
[----:B------:R-:W-:Y:S02]  /*00e0*/  IMAD.IADD R9, R7, 0x1, -R0 ;  /* 0x0000000107097824 */ /* 0x000fe400078e0a00 */
[----:B------:R-:W3:Y:S02]  /*00f0*/  LDG.E.64 R6, desc[UR4][R2.64] ;  /* 0x0000000402067981 */ /* 0x000ee4000c1e1b00 */
[----:B--2---:R-:W-:-:S06]  /*0100*/  IMAD.WIDE R4, R9, 0x4, R4 ;  /* 0x0000000409047825 */ /* 0x004fcc00078e0204 */
[----:B------:R-:W3:Y:S02]  /*0110*/  LDG.E.EL.64 R4, desc[UR4][R4.64] ;  /* 0x0000000404047981 */ /* 0x000ee4000c2e1b00 */
[C---:B---3--:R-:W-:Y:S01]  /*0120*/  FSETP.GEU.AND P0, PT, R6.reuse, -R4, PT ;  /* 0x800000040600720b */ /* 0x048fe20003f0e000 */
[----:B------:R-:W-:Y:S01]  /*0130*/  FADD R6, R6, R4 ;  /* 0x0000000406067221 */ /* 0x000fe20000000000 */
[C---:B------:R-:W-:Y:S01]  /*0140*/  FADD R0, R7.reuse, R5 ;  /* 0x0000000507007221 */ /* 0x040fe20000000000 */
[----:B------:R-:W-:-:S03]  /*0150*/  FSETP.GEU.AND P1, PT, R7, -R5, PT ;  /* 0x800000050700720b */ /* 0x000fc60003f2e000 */
[----:B------:R-:W-:Y:S02]  /*0160*/  FSEL R6, R6, RZ, P0 ;  /* 0x000000ff06067208 */ /* 0x000fe40000000000 */
[----:B------:R-:W-:-:S05]  /*0170*/  FSEL R7, R0, RZ, P1 ;  /* 0x000000ff00077208 */ /* 0x000fca0000800000 */
[----:B------:R-:W-:Y:S01]  /*0180*/  STG.E.64 desc[UR4][R2.64], R6 ;  /* 0x0000000602007986 */ /* 0x000fe2000c101b04 */
[----:B------:R-:W-:Y:S05]  /*0190*/  EXIT ;  /* 0x000000000000794d */ /* 0x000fea0003800000 */
.L_x_0:
[----:B------:R-:W-:-:S00]  /*01a0*/  BRA `(.L_x_0) ;  /* 0xfffffffc00fc7947 */ /* 0x000fc0000383ffff */
[----:B------:R-:W-:-:S00]  /*01b0*/  NOP ;  /* 0x0000000000007918 */ /* 0x000fc00000000000 */
        /* <DEDUP_REMOVED lines=12> */
.L_x_1:


//--------------------- .nv.constant0.triton_poi_fused_convolution_relu_6 --------------------------
	.section	.nv.constant0.triton_poi_fused_convolution_relu_6,"a",@progbits
	.sectionflags	@""
	.align	4
.nv.constant0.triton_poi_fused_convolution_relu_6:
	.zero		548
